	.headerflags	@"EF_CUDA_TEXMODE_UNIFIED EF_CUDA_64BIT_ADDRESS EF_CUDA_ACCELERATORS EF_CUDA_SM90 EF_CUDA_VIRTUAL_SM(EF_CUDA_SM90)"
	.elftype	@"ET_EXEC"


//--------------------- .nv.info                  --------------------------
	.section	.nv.info,"",@"SHT_CUDA_INFO"
	.align	4


	//----- nvinfo : EIATTR_REGCOUNT
	.align		4
        /*0000*/ 	.byte	0x04, 0x2f
        /*0002*/ 	.short	(.L_3 - .L_2)
	.align		4
.L_2:
        /*0004*/ 	.word	index@(triton_poi_fused__native_batch_norm_legit_no_training_convolution_sigmoid_31)
        /*0008*/ 	.word	0x00000013


	//----- nvinfo : EIATTR_MIN_STACK_SIZE
	.align		4
.L_3:
        /*000c*/ 	.byte	0x04, 0x12
        /*000e*/ 	.short	(.L_5 - .L_4)
	.align		4
.L_4:
        /*0010*/ 	.word	index@(triton_poi_fused__native_batch_norm_legit_no_training_convolution_sigmoid_31)
        /*0014*/ 	.word	0x00000000


	//----- nvinfo : EIATTR_FRAME_SIZE
	.align		4
.L_5:
        /*0018*/ 	.byte	0x04, 0x11
        /*001a*/ 	.short	(.L_7 - .L_6)
	.align		4
.L_6:
        /*001c*/ 	.word	index@(triton_poi_fused__native_batch_norm_legit_no_training_convolution_sigmoid_31)
        /*0020*/ 	.word	0x00000000


	//----- nvinfo : EIATTR_MIN_STACK_SIZE
	.align		4
.L_7:
        /*0024*/ 	.byte	0x04, 0x12
        /*0026*/ 	.short	(.L_9 - .L_8)
	.align		4
.L_8:
        /*0028*/ 	.word	index@(triton_poi_fused__native_batch_norm_legit_no_training_convolution_sigmoid_31)
        /*002c*/ 	.word	0x00000000
.L_9:


//--------------------- .nv.info.triton_poi_fused__native_batch_norm_legit_no_training_convolution_sigmoid_31 --------------------------
	.section	.nv.info.triton_poi_fused__native_batch_norm_legit_no_training_convolution_sigmoid_31,"",@"SHT_CUDA_INFO"
	.sectionflags	@""
	.align	4


	//----- nvinfo : EIATTR_CUDA_API_VERSION
	.align		4
        /*0000*/ 	.byte	0x04, 0x37
        /*0002*/ 	.short	(.L_11 - .L_10)
.L_10:
        /*0004*/ 	.word	0x0000007c


	//----- nvinfo : EIATTR_KPARAM_INFO
	.align		4
.L_11:
        /*0008*/ 	.byte	0x04, 0x17
        /*000a*/ 	.short	(.L_13 - .L_12)
.L_12:
        /*000c*/ 	.word	0x00000000
        /*0010*/ 	.short	0x0007
        /*0012*/ 	.short	0x0038
        /*0014*/ 	.byte	0x00, 0xf0, 0x11, 0x00


	//----- nvinfo : EIATTR_KPARAM_INFO
	.align		4
.L_13:
        /*0018*/ 	.byte	0x04, 0x17
        /*001a*/ 	.short	(.L_15 - .L_14)
.L_14:
        /*001c*/ 	.word	0x00000000
        /*0020*/ 	.short	0x0006
        /*0022*/ 	.short	0x0030
        /*0024*/ 	.byte	0x00, 0xf4, 0x21, 0x00


	//----- nvinfo : EIATTR_KPARAM_INFO
	.align		4
.L_15:
        /*0028*/ 	.byte	0x04, 0x17
        /*002a*/ 	.short	(.L_17 - .L_16)
.L_16:
        /*002c*/ 	.word	0x00000000
        /*0030*/ 	.short	0x0005
        /*0032*/ 	.short	0x0028
        /*0034*/ 	.byte	0x00, 0xf4, 0x21, 0x00


	//----- nvinfo : EIATTR_KPARAM_INFO
	.align		4
.L_17:
        /*0038*/ 	.byte	0x04, 0x17
        /*003a*/ 	.short	(.L_19 - .L_18)
.L_18:
        /*003c*/ 	.word	0x00000000
        /*0040*/ 	.short	0x0004
        /*0042*/ 	.short	0x0020
        /*0044*/ 	.byte	0x00, 0xf4, 0x21, 0x00


	//----- nvinfo : EIATTR_KPARAM_INFO
	.align		4
.L_19:
        /*0048*/ 	.byte	0x04, 0x17
        /*004a*/ 	.short	(.L_21 - .L_20)
.L_20:
        /*004c*/ 	.word	0x00000000
        /*0050*/ 	.short	0x0003
        /*0052*/ 	.short	0x0018
        /*0054*/ 	.byte	0x00, 0xf4, 0x21, 0x00


	//----- nvinfo : EIATTR_KPARAM_INFO
	.align		4
.L_21:
        /*0058*/ 	.byte	0x04, 0x17
        /*005a*/ 	.short	(.L_23 - .L_22)
.L_22:
        /*005c*/ 	.word	0x00000000
        /*0060*/ 	.short	0x0002
        /*0062*/ 	.short	0x0010
        /*0064*/ 	.byte	0x00, 0xf4, 0x21, 0x00


	//----- nvinfo : EIATTR_KPARAM_INFO
	.align		4
.L_23:
        /*0068*/ 	.byte	0x04, 0x17
        /*006a*/ 	.short	(.L_25 - .L_24)
.L_24:
        /*006c*/ 	.word	0x00000000
        /*0070*/ 	.short	0x0001
        /*0072*/ 	.short	0x0008
        /*0074*/ 	.byte	0x00, 0xf4, 0x21, 0x00


	//----- nvinfo : EIATTR_KPARAM_INFO
	.align		4
.L_25:
        /*0078*/ 	.byte	0x04, 0x17
        /*007a*/ 	.short	(.L_27 - .L_26)
.L_26:
        /*007c*/ 	.word	0x00000000
        /*0080*/ 	.short	0x0000
        /*0082*/ 	.short	0x0000
        /*0084*/ 	.byte	0x00, 0xf4, 0x21, 0x00


	//----- nvinfo : EIATTR_SPARSE_MMA_MASK
	.align		4
.L_27:
        /*0088*/ 	.byte	0x03, 0x50
        /*008a*/ 	.short	0x0000


	//----- nvinfo : EIATTR_MAXREG_COUNT
	.align		4
        /*008c*/ 	.byte	0x03, 0x1b
        /*008e*/ 	.short	0x00ff


	//----- nvinfo : EIATTR_EXIT_INSTR_OFFSETS
	.align		4
        /*0090*/ 	.byte	0x04, 0x1c
        /*0092*/ 	.short	(.L_29 - .L_28)


	//   ....[0]....
.L_28:
        /*0094*/ 	.word	0x00000430


	//----- nvinfo : EIATTR_REQNTID
	.align		4
.L_29:
        /*0098*/ 	.byte	0x04, 0x10
        /*009a*/ 	.short	(.L_31 - .L_30)
.L_30:
        /*009c*/ 	.word	0x00000080
        /*00a0*/ 	.word	0x00000001
        /*00a4*/ 	.word	0x00000001


	//----- nvinfo : EIATTR_CBANK_PARAM_SIZE
	.align		4
.L_31:
        /*00a8*/ 	.byte	0x03, 0x19
        /*00aa*/ 	.short	0x003c


	//----- nvinfo : EIATTR_PARAM_CBANK
	.align		4
        /*00ac*/ 	.byte	0x04, 0x0a
        /*00ae*/ 	.short	(.L_33 - .L_32)
	.align		4
.L_32:
        /*00b0*/ 	.word	index@(.nv.constant0.triton_poi_fused__native_batch_norm_legit_no_training_convolution_sigmoid_31)
        /*00b4*/ 	.short	0x0210
        /*00b6*/ 	.short	0x003c


	//----- nvinfo : EIATTR_SW_WAR
	.align		4
.L_33:
        /*00b8*/ 	.byte	0x04, 0x36
        /*00ba*/ 	.short	(.L_35 - .L_34)
.L_34:
        /*00bc*/ 	.word	0x00000008
.L_35:


//--------------------- .nv.callgraph             --------------------------
	.section	.nv.callgraph,"",@"SHT_CUDA_CALLGRAPH"
	.align	4
	.sectionentsize	8
	.align		4
        /*0000*/ 	.word	0x00000000
	.align		4
        /*0004*/ 	.word	0xffffffff
	.align		4
        /*0008*/ 	.word	0x00000000
	.align		4
        /*000c*/ 	.word	0xfffffffe
	.align		4
        /*0010*/ 	.word	0x00000000
	.align		4
        /*0014*/ 	.word	0xfffffffd
	.align		4
        /*0018*/ 	.word	0x00000000
	.align		4
        /*001c*/ 	.word	0xfffffffc


//--------------------- .nv.constant4             --------------------------
	.section	.nv.constant4,"a",@progbits
	.align	8
	.align		8
.nv.constant4:
        /*0000*/ 	.dword	_$_str
	.align		8
        /*0008*/ 	.dword	_$_str_$_2


//--------------------- .text.triton_poi_fused__native_batch_norm_legit_no_training_convolution_sigmoid_31 --------------------------
	.section	.text.triton_poi_fused__native_batch_norm_legit_no_training_convolution_sigmoid_31,"ax",@progbits
	.align	128
        .global         triton_poi_fused__native_batch_norm_legit_no_training_convolution_sigmoid_31
        .type           triton_poi_fused__native_batch_norm_legit_no_training_convolution_sigmoid_31,@function
        .size           triton_poi_fused__native_batch_norm_legit_no_training_convolution_sigmoid_31,(.L_x_1 - triton_poi_fused__native_batch_norm_legit_no_training_convolution_sigmoid_31)
        .other          triton_poi_fused__native_batch_norm_legit_no_training_convolution_sigmoid_31,@"STO_CUDA_ENTRY STV_DEFAULT"
triton_poi_fused__native_batch_norm_legit_no_training_convolution_sigmoid_31:
.text.triton_poi_fused__native_batch_norm_legit_no_training_convolution_sigmoid_31:
[----:B------:R-:W-:Y:S08]  /*0000*/  LDC R1, c[0x0][0x28] ;  /* 0x00000a00ff017b82 */ /* 0x000ff00000000800 */
[----:B------:R-:W1:Y:S01]  /*0010*/  LDC.64 R2, c[0x0][0x228] ;  /* 0x00008a00ff027b82 */ /* 0x000e620000000a00 */
[----:B------:R-:W-:Y:S01]  /*0020*/  ULDC.64 UR4, c[0x0][0x208] ;  /* 0x0000820000047ab9 */ /* 0x000fe20000000a00 */
[----:B------:R-:W2:Y:S01]  /*0030*/  S2R R0, SR_TID.X ;  /* 0x0000000000007919 */ /* 0x000ea20000002100 */
[----:B------:R-:W3:Y:S05]  /*0040*/  S2R R15, SR_CTAID.X ;  /* 0x00000000000f7919 */ /* 0x000eea0000002500 */
[----:B------:R-:W4:Y:S01]  /*0050*/  LDC.64 R4, c[0x0][0x210] ;  /* 0x00008400ff047b82 */ /* 0x000f220000000a00 */
[----:B-1----:R4:W5:Y:S07]  /*0060*/  LDG.E R14, desc[UR4][R2.64] ;  /* 0x00000004020e7981 */ /* 0x00296e000c1e1900 */
[----:B------:R-:W1:Y:S08]  /*0070*/  LDC.64 R6, c[0x0][0x218] ;  /* 0x00008600ff067b82 */ /* 0x000e700000000a00 */
[----:B------:R-:W1:Y:S01]  /*0080*/  LDC.64 R8, c[0x0][0x220] ;  /* 0x00008800ff087b82 */ /* 0x000e620000000a00 */
[----:B--2---:R-:W-:-:S04]  /*0090*/  SHF.L.U32 R0, R0, 0x1, RZ ;  /* 0x0000000100007819 */ /* 0x004fc800000006ff */
[----:B------:R-:W-:-:S03]  /*00a0*/  LOP3.LUT R0, R0, 0xfe, RZ, 0xc0, !PT ;  /* 0x000000fe00007812 */ /* 0x000fc600078ec0ff */
[----:B------:R-:W2:Y:S01]  /*00b0*/  LDC.64 R10, c[0x0][0x230] ;  /* 0x00008c00ff0a7b82 */ /* 0x000ea20000000a00 */
[----:B---3--:R-:W-:-:S05]  /*00c0*/  LEA R0, R15, R0, 0x8 ;  /* 0x000000000f007211 */ /* 0x008fca00078e40ff */
[----:B----4-:R-:W-:Y:S02]  /*00d0*/  IMAD.WIDE R2, R0, 0x4, R4 ;  /* 0x0000000400027825 */ /* 0x010fe400078e0204 */
[----:B------:R-:W3:Y:S01]  /*00e0*/  LDC.64 R12, c[0x0][0x238] ;  /* 0x00008e00ff0c7b82 */ /* 0x000ee20000000a00 */
[----:B-1----:R1:W4:Y:S04]  /*00f0*/  LDG.E R7, desc[UR4][R6.64] ;  /* 0x0000000406077981 */ /* 0x002328000c1e1900 */
[----:B------:R-:W4:Y:S04]  /*0100*/  LDG.E.64 R4, desc[UR4][R2.64] ;  /* 0x0000000402047981 */ /* 0x000f28000c1e1b00 */
[----:B0-----:R-:W4:Y:S04]  /*0110*/  LDG.E R8, desc[UR4][R8.64] ;  /* 0x0000000408087981 */ /* 0x001f28000c1e1900 */
[----:B--2---:R-:W2:Y:S04]  /*0120*/  LDG.E R10, desc[UR4][R10.64] ;  /* 0x000000040a0a7981 */ /* 0x004ea8000c1e1900 */
[----:B---3--:R-:W2:Y:S01]  /*0130*/  LDG.E R13, desc[UR4][R12.64] ;  /* 0x000000040c0d7981 */ /* 0x008ea2000c1e1900 */
[----:B-1----:R-:W-:Y:S01]  /*0140*/  HFMA2.MMA R6, -RZ, RZ, 1.625, 0 ;  /* 0x3e800000ff067435 */ /* 0x002fe200000001ff */
[----:B-----5:R-:W-:-:S04]  /*0150*/  FADD R14, R14, 9.9999997473787516356e-06 ;  /* 0x3727c5ac0e0e7421 */ /* 0x020fc80000000000 */
[----:B------:R-:W0:Y:S02]  /*0160*/  MUFU.SQRT R15, R14 ;  /* 0x0000000e000f7308 */ /* 0x000e240000002000 */
[C---:B0-----:R-:W-:Y:S02]  /*0170*/  FSETP.GT.AND P0, PT, R15.reuse, 8.50705917302346158658e+37, PT ;  /* 0x7e8000000f00780b */ /* 0x041fe40003f04000 */
[----:B------:R-:W-:Y:S02]  /*0180*/  FSETP.GEU.AND P1, PT, R15, 1.175494350822287508e-38, PT ;  /* 0x008000000f00780b */ /* 0x000fe40003f2e000 */
[----:B------:R-:W-:Y:S01]  /*0190*/  FSEL R16, R6, 1, P0 ;  /* 0x3f80000006107808 */ /* 0x000fe20000000000 */
[--C-:B----4-:R-:W-:Y:S01]  /*01a0*/  FADD R4, R4, R7.reuse ;  /* 0x0000000704047221 */ /* 0x110fe20000000000 */
[----:B------:R-:W-:-:S07]  /*01b0*/  FADD R5, R5, R7 ;  /* 0x0000000705057221 */ /* 0x000fce0000000000 */
[----:B------:R-:W-:Y:S02]  /*01c0*/  @P0 FMUL R15, R15, 0.25 ;  /* 0x3e8000000f0f0820 */ /* 0x000fe40000400000 */
[----:B------:R-:W-:Y:S01]  /*01d0*/  @!P1 FMUL R16, R16, 16777216 ;  /* 0x4b80000010109820 */ /* 0x000fe20000400000 */
[C---:B------:R-:W-:Y:S01]  /*01e0*/  FADD R7, -R8.reuse, R4 ;  /* 0x0000000408077221 */ /* 0x040fe20000000100 */
[----:B------:R-:W-:Y:S01]  /*01f0*/  @!P1 FMUL R15, R15, 16777216 ;  /* 0x4b8000000f0f9820 */ /* 0x000fe20000400000 */
[----:B------:R-:W-:Y:S01]  /*0200*/  FADD R8, -R8, R5 ;  /* 0x0000000508087221 */ /* 0x000fe20000000100 */
[----:B------:R-:W-:Y:S04]  /*0210*/  STG.E.64 desc[UR4][R2.64], R4 ;  /* 0x0000000402007986 */ /* 0x000fe8000c101b04 */
[----:B------:R-:W0:Y:S02]  /*0220*/  MUFU.RCP R15, R15 ;  /* 0x0000000f000f7308 */ /* 0x000e240000001000 */
[----:B0-----:R-:W-:-:S04]  /*0230*/  FMUL R16, R15, R16 ;  /* 0x000000100f107220 */ /* 0x001fc80000400000 */
[-C--:B------:R-:W-:Y:S01]  /*0240*/  FMUL R7, R7, R16.reuse ;  /* 0x0000001007077220 */ /* 0x080fe20000400000 */
[----:B------:R-:W-:-:S03]  /*0250*/  FMUL R8, R8, R16 ;  /* 0x0000001008087220 */ /* 0x000fc60000400000 */
[C-C-:B--2---:R-:W-:Y:S01]  /*0260*/  FFMA R7, R10.reuse, R7, R13.reuse ;  /* 0x000000070a077223 */ /* 0x144fe2000000000d */
[----:B------:R-:W-:-:S03]  /*0270*/  FFMA R8, R10, R8, R13 ;  /* 0x000000080a087223 */ /* 0x000fc6000000000d */
[----:B------:R-:W-:Y:S01]  /*0280*/  FADD R7, RZ, -R7 ;  /* 0x80000007ff077221 */ /* 0x000fe20000000000 */
[----:B------:R-:W-:-:S03]  /*0290*/  FADD R8, RZ, -R8 ;  /* 0x80000008ff087221 */ /* 0x000fc60000000000 */
[----:B------:R-:W-:Y:S01]  /*02a0*/  FMUL R7, R7, 1.4426950216293334961 ;  /* 0x3fb8aa3b07077820 */ /* 0x000fe20000400000 */
[----:B------:R-:W-:-:S04]  /*02b0*/  FMUL R10, R8, 1.4426950216293334961 ;  /* 0x3fb8aa3b080a7820 */ /* 0x000fc80000400000 */
[----:B------:R-:W-:Y:S02]  /*02c0*/  FSETP.GEU.AND P0, PT, R7, -126, PT ;  /* 0xc2fc00000700780b */ /* 0x000fe40003f0e000 */
[----:B------:R-:W-:-:S11]  /*02d0*/  FSETP.GEU.AND P1, PT, R10, -126, PT ;  /* 0xc2fc00000a00780b */ /* 0x000fd60003f2e000 */
[----:B------:R-:W-:Y:S02]  /*02e0*/  @!P0 FMUL R7, R7, 0.5 ;  /* 0x3f00000007078820 */ /* 0x000fe40000400000 */
[----:B------:R-:W-:Y:S02]  /*02f0*/  @!P1 FMUL R10, R10, 0.5 ;  /* 0x3f0000000a0a9820 */ /* 0x000fe40000400000 */
[----:B------:R-:W0:Y:S08]  /*0300*/  MUFU.EX2 R8, R7 ;  /* 0x0000000700087308 */ /* 0x000e300000000800 */
[----:B------:R-:W1:Y:S01]  /*0310*/  MUFU.EX2 R9, R10 ;  /* 0x0000000a00097308 */ /* 0x000e620000000800 */
[----:B0-----:R-:W-:-:S04]  /*0320*/  @!P0 FMUL R8, R8, R8 ;  /* 0x0000000808088220 */ /* 0x001fc80000400000 */
[----:B------:R-:W-:Y:S01]  /*0330*/  FADD R11, R8, 1 ;  /* 0x3f800000080b7421 */ /* 0x000fe20000000000 */
[----:B-1----:R-:W-:-:S04]  /*0340*/  @!P1 FMUL R9, R9, R9 ;  /* 0x0000000909099220 */ /* 0x002fc80000400000 */
[----:B------:R-:W-:Y:S01]  /*0350*/  FSETP.GT.AND P0, PT, R11, 8.50705917302346158658e+37, PT ;  /* 0x7e8000000b00780b */ /* 0x000fe20003f04000 */
[----:B------:R-:W-:-:S03]  /*0360*/  FADD R12, R9, 1 ;  /* 0x3f800000090c7421 */ /* 0x000fc60000000000 */
[----:B------:R-:W-:Y:S01]  /*0370*/  FSEL R10, R6, 1, P0 ;  /* 0x3f800000060a7808 */ /* 0x000fe20000000000 */
[----:B------:R-:W0:Y:S01]  /*0380*/  LDC.64 R8, c[0x0][0x240] ;  /* 0x00009000ff087b82 */ /* 0x000e220000000a00 */
[----:B------:R-:W-:-:S04]  /*0390*/  FSETP.GT.AND P1, PT, R12, 8.50705917302346158658e+37, PT ;  /* 0x7e8000000c00780b */ /* 0x000fc80003f24000 */
[----:B------:R-:W-:-:S03]  /*03a0*/  FSEL R13, R6, 1, P1 ;  /* 0x3f800000060d7808 */ /* 0x000fc60000800000 */
[----:B------:R-:W-:-:S06]  /*03b0*/  @P0 FMUL R11, R11, 0.25 ;  /* 0x3e8000000b0b0820 */ /* 0x000fcc0000400000 */
[----:B------:R-:W1:Y:S01]  /*03c0*/  MUFU.RCP R11, R11 ;  /* 0x0000000b000b7308 */ /* 0x000e620000001000 */
[----:B------:R-:W-:-:S07]  /*03d0*/  @P1 FMUL R12, R12, 0.25 ;  /* 0x3e8000000c0c1820 */ /* 0x000fce0000400000 */
[----:B------:R-:W2:Y:S01]  /*03e0*/  MUFU.RCP R12, R12 ;  /* 0x0000000c000c7308 */ /* 0x000ea20000001000 */
[----:B0-----:R-:W-:-:S04]  /*03f0*/  IMAD.WIDE R6, R0, 0x4, R8 ;  /* 0x0000000400067825 */ /* 0x001fc800078e0208 */
[----:B-1----:R-:W-:Y:S01]  /*0400*/  FMUL R8, R11, R10 ;  /* 0x0000000a0b087220 */ /* 0x002fe20000400000 */
[----:B--2---:R-:W-:-:S05]  /*0410*/  FMUL R9, R12, R13 ;  /* 0x0000000d0c097220 */ /* 0x004fca0000400000 */
[----:B------:R-:W-:Y:S01]  /*0420*/  STG.E.64 desc[UR4][R6.64], R8 ;  /* 0x0000000806007986 */ /* 0x000fe2000c101b04 */
[----:B------:R-:W-:Y:S05]  /*0430*/  EXIT ;  /* 0x000000000000794d */ /* 0x000fea0003800000 */
.L_x_0:
[----:B------:R-:W-:-:S00]  /*0440*/  BRA `(.L_x_0) ;  /* 0xfffffffc00fc7947 */ /* 0x000fc0000383ffff */
[----:B------:R-:W-:-:S00]  /*0450*/  NOP ;  /* 0x0000000000007918 */ /* 0x000fc00000000000 */
        /* <DEDUP_REMOVED lines=10> */
.L_x_1:


//--------------------- .nv.global.init           --------------------------
	.section	.nv.global.init,"aw",@progbits
.nv.global.init:
	.type		_$_str,@object
	.size		_$_str,(_$_str_$_2 - _$_str)
_$_str:
        /*0000*/ 	.byte	0x5f, 0x5f, 0x43, 0x55, 0x44, 0x41, 0x5f, 0x46, 0x54, 0x5a, 0x00
	.type		_$_str_$_2,@object
	.size		_$_str_$_2,(.L_1 - _$_str_$_2)
_$_str_$_2:
        /*000b*/ 	.byte	0x5f, 0x5f, 0x43, 0x55, 0x44, 0x41, 0x5f, 0x50, 0x52, 0x45, 0x43, 0x5f, 0x53, 0x51, 0x52, 0x54
        /*001b*/ 	.byte	0x00
.L_1:


//--------------------- .nv.constant0.triton_poi_fused__native_batch_norm_legit_no_training_convolution_sigmoid_31 --------------------------
	.section	.nv.constant0.triton_poi_fused__native_batch_norm_legit_no_training_convolution_sigmoid_31,"a",@progbits
	.sectionflags	@""
	.align	4
.nv.constant0.triton_poi_fused__native_batch_norm_legit_no_training_convolution_sigmoid_31:
	.zero		588
